//
// Generated by NVIDIA NVVM Compiler
//
// Compiler Build ID: CL-36424714
// Cuda compilation tools, release 13.0, V13.0.88
// Based on NVVM 20.0.0
//

.version 9.0
.target sm_100
.address_size 64

	// .globl	_Z5pi_mcPfP17curandStateXORWOW
.global .align 4 .b8 precalc_xorwow_matrix[102400];
.global .align 4 .b8 precalc_xorwow_offset_matrix[102400];
.global .align 4 .b8 mrg32k3aM1[2304];
.global .align 4 .b8 mrg32k3aM2[2304];
.global .align 4 .b8 mrg32k3aM1SubSeq[2016];
.global .align 4 .b8 mrg32k3aM2SubSeq[2016];
.global .align 4 .b8 mrg32k3aM1Seq[2304];
.global .align 4 .b8 mrg32k3aM2Seq[2304];
.const .align 8 .b8 __cr_lgamma_table[72];

.visible .entry _Z5pi_mcPfP17curandStateXORWOW(
	.param .u64 .ptr .align 1 _Z5pi_mcPfP17curandStateXORWOW_param_0,
	.param .u64 .ptr .align 1 _Z5pi_mcPfP17curandStateXORWOW_param_1
)
{
	.reg .pred 	%p<6>;
	.reg .b32 	%r<113>;
	.reg .b32 	%f<28>;
	.reg .b64 	%rd<10>;

	ld.param.u64 	%rd2, [_Z5pi_mcPfP17curandStateXORWOW_param_0];
	ld.param.u64 	%rd3, [_Z5pi_mcPfP17curandStateXORWOW_param_1];
	cvta.to.global.u64 	%rd4, %rd3;
	mov.u32 	%r27, %tid.x;
	mov.u32 	%r28, %ntid.x;
	mov.u32 	%r29, %ctaid.x;
	mad.lo.s32 	%r1, %r28, %r29, %r27;
	mul.wide.u32 	%rd5, %r1, 48;
	add.s64 	%rd1, %rd4, %rd5;
	xor.b32  	%r30, %r1, -1429050551;
	mul.lo.s32 	%r2, %r30, 1099087573;
	add.s32 	%r111, %r2, 123456789;
	xor.b32  	%r110, %r2, 362436069;
	add.s32 	%r107, %r2, 5783321;
	mov.b32 	%r112, 0;
	st.global.v2.u32 	[%rd1+24], {%r112, %r112};
	st.global.u32 	[%rd1+32], %r112;
	mov.b64 	%rd6, 0;
	st.global.u64 	[%rd1+40], %rd6;
	add.s32 	%r106, %r2, -637770787;
	mov.b32 	%r109, -123459836;
	mov.b32 	%r108, -589760388;
	mov.b32 	%r105, -637770787;
$L__BB0_1:
	shr.u32 	%r31, %r111, 2;
	xor.b32  	%r32, %r31, %r111;
	shl.b32 	%r33, %r107, 4;
	shl.b32 	%r34, %r32, 1;
	xor.b32  	%r35, %r34, %r33;
	xor.b32  	%r36, %r35, %r32;
	xor.b32  	%r37, %r36, %r107;
	add.s32 	%r38, %r37, %r106;
	cvt.rn.f32.u32 	%f1, %r38;
	fma.rn.f32 	%f2, %f1, 0f2F800000, 0f2F000000;
	shr.u32 	%r39, %r110, 2;
	xor.b32  	%r40, %r39, %r110;
	shl.b32 	%r41, %r37, 4;
	shl.b32 	%r42, %r40, 1;
	xor.b32  	%r43, %r42, %r41;
	xor.b32  	%r44, %r43, %r40;
	xor.b32  	%r45, %r44, %r37;
	add.s32 	%r46, %r106, %r45;
	add.s32 	%r47, %r46, 362437;
	cvt.rn.f32.u32 	%f3, %r47;
	fma.rn.f32 	%f4, %f3, 0f2F800000, 0f2F000000;
	mul.f32 	%f5, %f4, %f4;
	fma.rn.f32 	%f6, %f2, %f2, %f5;
	setp.le.f32 	%p1, %f6, 0f3F800000;
	selp.u32 	%r48, 1, 0, %p1;
	add.s32 	%r49, %r112, %r48;
	shr.u32 	%r50, %r109, 2;
	xor.b32  	%r51, %r50, %r109;
	shl.b32 	%r52, %r45, 4;
	shl.b32 	%r53, %r51, 1;
	xor.b32  	%r54, %r53, %r52;
	xor.b32  	%r55, %r54, %r51;
	xor.b32  	%r56, %r55, %r45;
	add.s32 	%r57, %r106, %r56;
	add.s32 	%r58, %r57, 724874;
	cvt.rn.f32.u32 	%f7, %r58;
	fma.rn.f32 	%f8, %f7, 0f2F800000, 0f2F000000;
	shr.u32 	%r59, %r108, 2;
	xor.b32  	%r60, %r59, %r108;
	shl.b32 	%r61, %r56, 4;
	shl.b32 	%r62, %r60, 1;
	xor.b32  	%r63, %r62, %r61;
	xor.b32  	%r64, %r63, %r60;
	xor.b32  	%r111, %r64, %r56;
	add.s32 	%r65, %r106, %r111;
	add.s32 	%r66, %r65, 1087311;
	cvt.rn.f32.u32 	%f9, %r66;
	fma.rn.f32 	%f10, %f9, 0f2F800000, 0f2F000000;
	mul.f32 	%f11, %f10, %f10;
	fma.rn.f32 	%f12, %f8, %f8, %f11;
	setp.le.f32 	%p2, %f12, 0f3F800000;
	selp.u32 	%r67, 1, 0, %p2;
	add.s32 	%r68, %r49, %r67;
	shr.u32 	%r69, %r107, 2;
	xor.b32  	%r70, %r69, %r107;
	shl.b32 	%r71, %r111, 4;
	shl.b32 	%r72, %r70, 1;
	xor.b32  	%r73, %r72, %r71;
	xor.b32  	%r74, %r73, %r70;
	xor.b32  	%r110, %r74, %r111;
	add.s32 	%r75, %r106, %r110;
	add.s32 	%r76, %r75, 1449748;
	cvt.rn.f32.u32 	%f13, %r76;
	fma.rn.f32 	%f14, %f13, 0f2F800000, 0f2F000000;
	shr.u32 	%r77, %r37, 2;
	xor.b32  	%r78, %r77, %r37;
	shl.b32 	%r79, %r110, 4;
	shl.b32 	%r80, %r78, 1;
	xor.b32  	%r81, %r80, %r79;
	xor.b32  	%r82, %r81, %r78;
	xor.b32  	%r109, %r82, %r110;
	add.s32 	%r83, %r106, %r109;
	add.s32 	%r84, %r83, 1812185;
	cvt.rn.f32.u32 	%f15, %r84;
	fma.rn.f32 	%f16, %f15, 0f2F800000, 0f2F000000;
	mul.f32 	%f17, %f16, %f16;
	fma.rn.f32 	%f18, %f14, %f14, %f17;
	setp.le.f32 	%p3, %f18, 0f3F800000;
	selp.u32 	%r85, 1, 0, %p3;
	add.s32 	%r86, %r68, %r85;
	shr.u32 	%r87, %r45, 2;
	xor.b32  	%r88, %r87, %r45;
	shl.b32 	%r89, %r109, 4;
	shl.b32 	%r90, %r88, 1;
	xor.b32  	%r91, %r90, %r89;
	xor.b32  	%r92, %r91, %r88;
	xor.b32  	%r108, %r92, %r109;
	add.s32 	%r93, %r106, %r108;
	add.s32 	%r94, %r93, 2174622;
	cvt.rn.f32.u32 	%f19, %r94;
	fma.rn.f32 	%f20, %f19, 0f2F800000, 0f2F000000;
	shr.u32 	%r95, %r56, 2;
	xor.b32  	%r96, %r95, %r56;
	shl.b32 	%r97, %r108, 4;
	shl.b32 	%r98, %r96, 1;
	xor.b32  	%r99, %r98, %r97;
	xor.b32  	%r100, %r99, %r96;
	xor.b32  	%r107, %r100, %r108;
	add.s32 	%r101, %r106, %r107;
	add.s32 	%r102, %r101, 2537059;
	cvt.rn.f32.u32 	%f21, %r102;
	fma.rn.f32 	%f22, %f21, 0f2F800000, 0f2F000000;
	mul.f32 	%f23, %f22, %f22;
	fma.rn.f32 	%f24, %f20, %f20, %f23;
	setp.le.f32 	%p4, %f24, 0f3F800000;
	selp.u32 	%r103, 1, 0, %p4;
	add.s32 	%r112, %r86, %r103;
	add.s32 	%r106, %r106, 2899496;
	add.s32 	%r105, %r105, 2899496;
	setp.ne.s32 	%p5, %r105, 104500189;
	@%p5 bra 	$L__BB0_1;
	add.s32 	%r104, %r2, 104137752;
	st.global.v2.u32 	[%rd1+8], {%r110, %r109};
	st.global.v2.u32 	[%rd1+16], {%r108, %r107};
	st.global.v2.u32 	[%rd1], {%r104, %r111};
	cvta.to.global.u64 	%rd7, %rd2;
	cvt.rn.f32.u32 	%f25, %r112;
	mul.f32 	%f26, %f25, 0f40800000;
	mul.f32 	%f27, %f26, 0f3A800000;
	mul.wide.u32 	%rd8, %r1, 4;
	add.s64 	%rd9, %rd7, %rd8;
	st.global.f32 	[%rd9], %f27;
	ret;

}


// ===== COMPILED SASS (sm_100) =====

	.target	sm_100

	.elftype	@"ET_EXEC"


//--------------------- .note.nv.tkinfo           --------------------------
	.section	.note.nv.tkinfo,"",@"SHT_NOTE"
	.sectionflags	@"SHF_NOTE_NV_TKINFO"
	.tkinfo
        /*0018*/ 	.word	0x00000002
        /*0030*/ 	.string	""
        /*0030*/ 	.string	"ptxas"
        /*0030*/ 	.string	"Cuda compilation tools, release 13.0, V13.0.88"
        /*0030*/ 	.string	"Build cuda_13.0.r13.0/compiler.36424714_0"
        /*0030*/ 	.string	"-arch sm_100 -m 64 "



//--------------------- .note.nv.cuinfo           --------------------------
	.section	.note.nv.cuinfo,"",@"SHT_NOTE"
	.sectionflags	@"SHF_NOTE_NV_CUINFO"
        /*0018*/ 	.short	0x0002
        /*001a*/ 	.short	0x0064
        /*001c*/ 	.short	0x0082
	.zero		2


//--------------------- .nv.info                  --------------------------
	.section	.nv.info,"",@"SHT_CUDA_INFO"
	.align	4


	//----- nvinfo : EIATTR_REGCOUNT
	.align		4
        /*0000*/ 	.byte	0x04, 0x2f
        /*0002*/ 	.short	(.L_10 - .L_9)
	.align		4
.L_9:
        /*0004*/ 	.word	index@(_Z5pi_mcPfP17curandStateXORWOW)
        /*0008*/ 	.word	0x00000017


	//----- nvinfo : EIATTR_FRAME_SIZE
	.align		4
.L_10:
        /*000c*/ 	.byte	0x04, 0x11
        /*000e*/ 	.short	(.L_12 - .L_11)
	.align		4
.L_11:
        /*0010*/ 	.word	index@(_Z5pi_mcPfP17curandStateXORWOW)
        /*0014*/ 	.word	0x00000000


	//----- nvinfo : EIATTR_MIN_STACK_SIZE
	.align		4
.L_12:
        /*0018*/ 	.byte	0x04, 0x12
        /*001a*/ 	.short	(.L_14 - .L_13)
	.align		4
.L_13:
        /*001c*/ 	.word	index@(_Z5pi_mcPfP17curandStateXORWOW)
        /*0020*/ 	.word	0x00000000
.L_14:


//--------------------- .nv.compat                --------------------------
	.section	.nv.compat,"",@"SHT_CUDA_COMPAT_INFO"
	.align	4
        /*0000*/ 	.byte	0x02, 0x09, 0x00, 0x00, 0x02, 0x02, 0x01, 0x00, 0x02, 0x05, 0x05, 0x00, 0x03, 0x07, 0x01, 0x01
        /*0010*/ 	.byte	0x02, 0x03, 0x00, 0x00, 0x02, 0x06, 0x01, 0x00, 0x04, 0x0b, 0x08, 0x00, 0x01, 0x00, 0x00, 0x00
        /*0020*/ 	.byte	0x00, 0x00, 0x00, 0x00


//--------------------- .nv.info._Z5pi_mcPfP17curandStateXORWOW --------------------------
	.section	.nv.info._Z5pi_mcPfP17curandStateXORWOW,"",@"SHT_CUDA_INFO"
	.sectionflags	@""
	.align	4


	//----- nvinfo : EIATTR_CUDA_API_VERSION
	.align		4
        /*0000*/ 	.byte	0x04, 0x37
        /*0002*/ 	.short	(.L_16 - .L_15)
.L_15:
        /*0004*/ 	.word	0x00000082


	//----- nvinfo : EIATTR_KPARAM_INFO
	.align		4
.L_16:
        /*0008*/ 	.byte	0x04, 0x17
        /*000a*/ 	.short	(.L_18 - .L_17)
.L_17:
        /*000c*/ 	.word	0x00000000
        /*0010*/ 	.short	0x0001
        /*0012*/ 	.short	0x0008
        /*0014*/ 	.byte	0x00, 0xf5, 0x21, 0x00


	//----- nvinfo : EIATTR_KPARAM_INFO
	.align		4
.L_18:
        /*0018*/ 	.byte	0x04, 0x17
        /*001a*/ 	.short	(.L_20 - .L_19)
.L_19:
        /*001c*/ 	.word	0x00000000
        /*0020*/ 	.short	0x0000
        /*0022*/ 	.short	0x0000
        /*0024*/ 	.byte	0x00, 0xf5, 0x21, 0x00


	//----- nvinfo : EIATTR_SPARSE_MMA_MASK
	.align		4
.L_20:
        /*0028*/ 	.byte	0x03, 0x50
        /*002a*/ 	.short	0x0000


	//----- nvinfo : EIATTR_MAXREG_COUNT
	.align		4
        /*002c*/ 	.byte	0x03, 0x1b
        /*002e*/ 	.short	0x00ff


	//----- nvinfo : EIATTR_MERCURY_ISA_VERSION
	.align		4
        /*0030*/ 	.byte	0x03, 0x5f
        /*0032*/ 	.short	0x0101


	//----- nvinfo : EIATTR_VRC_CTA_INIT_COUNT
	.align		4
        /*0034*/ 	.byte	0x02, 0x4a
	.zero		1
	.zero		1


	//----- nvinfo : EIATTR_EXIT_INSTR_OFFSETS
	.align		4
        /*0038*/ 	.byte	0x04, 0x1c
        /*003a*/ 	.short	(.L_22 - .L_21)


	//   ....[0]....
.L_21:
        /*003c*/ 	.word	0x00000800


	//----- nvinfo : EIATTR_CBANK_PARAM_SIZE
	.align		4
.L_22:
        /*0040*/ 	.byte	0x03, 0x19
        /*0042*/ 	.short	0x0010


	//----- nvinfo : EIATTR_PARAM_CBANK
	.align		4
        /*0044*/ 	.byte	0x04, 0x0a
        /*0046*/ 	.short	(.L_24 - .L_23)
	.align		4
.L_23:
        /*0048*/ 	.word	index@(.nv.constant0._Z5pi_mcPfP17curandStateXORWOW)
        /*004c*/ 	.short	0x0380
        /*004e*/ 	.short	0x0010


	//----- nvinfo : EIATTR_SW_WAR
	.align		4
.L_24:
        /*0050*/ 	.byte	0x04, 0x36
        /*0052*/ 	.short	(.L_26 - .L_25)
.L_25:
        /*0054*/ 	.word	0x00000008
.L_26:


//--------------------- .nv.callgraph             --------------------------
	.section	.nv.callgraph,"",@"SHT_CUDA_CALLGRAPH"
	.align	4
	.sectionentsize	8
	.align		4
        /*0000*/ 	.word	0x00000000
	.align		4
        /*0004*/ 	.word	0xffffffff
	.align		4
        /*0008*/ 	.word	0x00000000
	.align		4
        /*000c*/ 	.word	0xfffffffe
	.align		4
        /*0010*/ 	.word	0x00000000
	.align		4
        /*0014*/ 	.word	0xfffffffd
	.align		4
        /*0018*/ 	.word	0x00000000
	.align		4
        /*001c*/ 	.word	0xfffffffc


//--------------------- .nv.constant4             --------------------------
	.section	.nv.constant4,"a",@progbits
	.align	8
	.align		8
.nv.constant4:
        /*0000*/ 	.dword	precalc_xorwow_matrix
	.align		8
        /*0008*/ 	.dword	precalc_xorwow_offset_matrix
	.align		8
        /*0010*/ 	.dword	mrg32k3aM1
	.align		8
        /*0018*/ 	.dword	mrg32k3aM2
	.align		8
        /*0020*/ 	.dword	mrg32k3aM1SubSeq
	.align		8
        /*0028*/ 	.dword	mrg32k3aM2SubSeq
	.align		8
        /*0030*/ 	.dword	mrg32k3aM1Seq
	.align		8
        /*0038*/ 	.dword	mrg32k3aM2Seq


//--------------------- .nv.constant3             --------------------------
	.section	.nv.constant3,"a",@progbits
	.align	8
.nv.constant3:
	.type		__cr_lgamma_table,@object
	.size		__cr_lgamma_table,(.L_8 - __cr_lgamma_table)
__cr_lgamma_table:
        /*0000*/ 	.byte	0x00, 0x00, 0x00, 0x00, 0x00, 0x00, 0x00, 0x00, 0x00, 0x00, 0x00, 0x00, 0x00, 0x00, 0x00, 0x00
        /*0010*/ 	.byte	0xef, 0x39, 0xfa, 0xfe, 0x42, 0x2e, 0xe6, 0x3f, 0x02, 0x20, 0x2a, 0xfa, 0x0b, 0xab, 0xfc, 0x3f
        /*0020*/ 	.byte	0xf9, 0x2c, 0x92, 0x7c, 0xa7, 0x6c, 0x09, 0x40, 0xc9, 0x79, 0x44, 0x3c, 0x64, 0x26, 0x13, 0x40
        /*0030*/ 	.byte	0xca, 0x01, 0xcf, 0x3a, 0x27, 0x51, 0x1a, 0x40, 0x30, 0xcc, 0x2d, 0xf3, 0xe1, 0x0c, 0x21, 0x40
        /*0040*/ 	.byte	0x0d, 0xb7, 0xfc, 0x82, 0x8e, 0x35, 0x25, 0x40
.L_8:


//--------------------- .text._Z5pi_mcPfP17curandStateXORWOW --------------------------
	.section	.text._Z5pi_mcPfP17curandStateXORWOW,"ax",@progbits
	.align	128
        .global         _Z5pi_mcPfP17curandStateXORWOW
        .type           _Z5pi_mcPfP17curandStateXORWOW,@function
        .size           _Z5pi_mcPfP17curandStateXORWOW,(.L_x_2 - _Z5pi_mcPfP17curandStateXORWOW)
        .other          _Z5pi_mcPfP17curandStateXORWOW,@"STO_CUDA_ENTRY STV_DEFAULT"
_Z5pi_mcPfP17curandStateXORWOW:
.text._Z5pi_mcPfP17curandStateXORWOW:
[----:B------:R-:W-:Y:S01]  /*0000*/  LDC R1, c[0x0][0x37c] ;  /* 0x0000df00ff017b82 */ /* 0x000fe20000000800 */
[----:B------:R-:W0:Y:S07]  /*0010*/  S2R R0, SR_TID.X ;  /* 0x0000000000007919 */ /* 0x000e2e0000002100 */
[----:B------:R-:W1:Y:S01]  /*0020*/  LDC.64 R2, c[0x0][0x388] ;  /* 0x0000e200ff027b82 */ /* 0x000e620000000a00 */
[----:B------:R-:W0:Y:S01]  /*0030*/  LDCU UR4, c[0x0][0x360] ;  /* 0x00006c00ff0477ac */ /* 0x000e220008000800 */
[----:B------:R-:W-:Y:S01]  /*0040*/  IMAD.MOV.U32 R10, RZ, RZ, RZ ;  /* 0x000000ffff0a7224 */ /* 0x000fe200078e00ff */
[----:B------:R-:W0:Y:S01]  /*0050*/  S2R R5, SR_CTAID.X ;  /* 0x0000000000057919 */ /* 0x000e220000002500 */
[----:B------:R-:W-:Y:S01]  /*0060*/  IMAD.MOV.U32 R7, RZ, RZ, -0x75bd8fc ;  /* 0xf8a42704ff077424 */ /* 0x000fe200078e00ff */
[----:B------:R-:W2:Y:S01]  /*0070*/  LDCU.64 UR6, c[0x0][0x358] ;  /* 0x00006b00ff0677ac */ /* 0x000ea20008000a00 */
[----:B------:R-:W-:-:S02]  /*0080*/  IMAD.MOV.U32 R4, RZ, RZ, -0x23270784 ;  /* 0xdcd8f87cff047424 */ /* 0x000fc400078e00ff */
[----:B0-----:R-:W-:Y:S01]  /*0090*/  IMAD R0, R5, UR4, R0 ;  /* 0x0000000405007c24 */ /* 0x001fe2000f8e0200 */
[----:B------:R-:W-:-:S03]  /*00a0*/  UMOV UR4, 0xd9fc63dd ;  /* 0xd9fc63dd00047882 */ /* 0x000fc60000000000 */
[C---:B-1----:R-:W-:Y:S01]  /*00b0*/  IMAD.WIDE.U32 R2, R0.reuse, 0x30, R2 ;  /* 0x0000003000027825 */ /* 0x042fe200078e0002 */
[----:B------:R-:W-:-:S04]  /*00c0*/  LOP3.LUT R8, R0, 0xaad26b49, RZ, 0x3c, !PT ;  /* 0xaad26b4900087812 */ /* 0x000fc800078e3cff */
[----:B--2---:R0:W-:Y:S01]  /*00d0*/  STG.E.64 desc[UR6][R2.64+0x18], RZ ;  /* 0x000018ff02007986 */ /* 0x0041e2000c101b06 */
[----:B------:R-:W-:-:S03]  /*00e0*/  IMAD R8, R8, 0x4182bed5, RZ ;  /* 0x4182bed508087824 */ /* 0x000fc600078e02ff */
[----:B------:R0:W-:Y:S01]  /*00f0*/  STG.E desc[UR6][R2.64+0x20], RZ ;  /* 0x000020ff02007986 */ /* 0x0001e2000c101906 */
[C---:B------:R-:W-:Y:S01]  /*0100*/  VIADD R12, R8.reuse, 0xd9fc63dd ;  /* 0xd9fc63dd080c7836 */ /* 0x040fe20000000000 */
[C---:B------:R-:W-:Y:S01]  /*0110*/  LOP3.LUT R6, R8.reuse, 0x159a55e5, RZ, 0x3c, !PT ;  /* 0x159a55e508067812 */ /* 0x040fe200078e3cff */
[C---:B------:R-:W-:Y:S01]  /*0120*/  VIADD R9, R8.reuse, 0x75bcd15 ;  /* 0x075bcd1508097836 */ /* 0x040fe20000000000 */
[----:B------:R0:W-:Y:S01]  /*0130*/  STG.E.64 desc[UR6][R2.64+0x28], RZ ;  /* 0x000028ff02007986 */ /* 0x0001e2000c101b06 */
[----:B------:R-:W-:-:S07]  /*0140*/  VIADD R5, R8, 0x583f19 ;  /* 0x00583f1908057836 */ /* 0x000fce0000000000 */
.L_x_0:
[----:B------:R-:W-:Y:S01]  /*0150*/  SHF.R.U32.HI R14, RZ, 0x2, R9 ;  /* 0x00000002ff0e7819 */ /* 0x000fe20000011609 */
[----:B------:R-:W-:Y:S01]  /*0160*/  UIADD3 UR4, UPT, UPT, UR4, 0x2c3e28, URZ ;  /* 0x002c3e2804047890 */ /* 0x000fe2000fffe0ff */
[----:B------:R-:W-:Y:S02]  /*0170*/  SHF.R.U32.HI R13, RZ, 0x2, R6 ;  /* 0x00000002ff0d7819 */ /* 0x000fe40000011606 */
[----:B------:R-:W-:Y:S01]  /*0180*/  LOP3.LUT R14, R14, R9, RZ, 0x3c, !PT ;  /* 0x000000090e0e7212 */ /* 0x000fe200078e3cff */
[----:B------:R-:W-:Y:S01]  /*0190*/  IMAD.SHL.U32 R9, R5, 0x10, RZ ;  /* 0x0000001005097824 */ /* 0x000fe200078e00ff */
[----:B------:R-:W-:Y:S01]  /*01a0*/  LOP3.LUT R13, R13, R6, RZ, 0x3c, !PT ;  /* 0x000000060d0d7212 */ /* 0x000fe200078e3cff */
[----:B------:R-:W-:Y:S02]  /*01b0*/  UISETP.NE.AND UP0, UPT, UR4, 0x63a8bdd, UPT ;  /* 0x063a8bdd0400788c */ /* 0x000fe4000bf05270 */
[----:B------:R-:W-:-:S05]  /*01c0*/  IMAD.SHL.U32 R11, R14, 0x2, RZ ;  /* 0x000000020e0b7824 */ /* 0x000fca00078e00ff */
[----:B------:R-:W-:Y:S01]  /*01d0*/  LOP3.LUT R14, R14, R11, R9, 0x96, !PT ;  /* 0x0000000b0e0e7212 */ /* 0x000fe200078e9609 */
[----:B------:R-:W-:-:S03]  /*01e0*/  IMAD.SHL.U32 R9, R13, 0x2, RZ ;  /* 0x000000020d097824 */ /* 0x000fc600078e00ff */
[----:B------:R-:W-:Y:S02]  /*01f0*/  LOP3.LUT R11, R14, R5, RZ, 0x3c, !PT ;  /* 0x000000050e0b7212 */ /* 0x000fe400078e3cff */
[----:B------:R-:W-:-:S03]  /*0200*/  SHF.R.U32.HI R14, RZ, 0x2, R7 ;  /* 0x00000002ff0e7819 */ /* 0x000fc60000011607 */
[----:B------:R-:W-:Y:S01]  /*0210*/  IMAD.SHL.U32 R6, R11, 0x10, RZ ;  /* 0x000000100b067824 */ /* 0x000fe200078e00ff */
[----:B------:R-:W-:-:S04]  /*0220*/  LOP3.LUT R14, R14, R7, RZ, 0x3c, !PT ;  /* 0x000000070e0e7212 */ /* 0x000fc800078e3cff */
[----:B------:R-:W-:Y:S02]  /*0230*/  LOP3.LUT R6, R13, R9, R6, 0x96, !PT ;  /* 0x000000090d067212 */ /* 0x000fe400078e9606 */
[----:B------:R-:W-:Y:S02]  /*0240*/  SHF.R.U32.HI R13, RZ, 0x2, R4 ;  /* 0x00000002ff0d7819 */ /* 0x000fe40000011604 */
[----:B------:R-:W-:Y:S01]  /*0250*/  LOP3.LUT R7, R6, R11, RZ, 0x3c, !PT ;  /* 0x0000000b06077212 */ /* 0x000fe200078e3cff */
[----:B------:R-:W-:Y:S01]  /*0260*/  IMAD.SHL.U32 R6, R14, 0x2, RZ ;  /* 0x000000020e067824 */ /* 0x000fe200078e00ff */
[----:B------:R-:W-:Y:S02]  /*0270*/  LOP3.LUT R4, R13, R4, RZ, 0x3c, !PT ;  /* 0x000000040d047212 */ /* 0x000fe400078e3cff */
[----:B------:R-:W-:Y:S01]  /*0280*/  SHF.R.U32.HI R16, RZ, 0x2, R7 ;  /* 0x00000002ff107819 */ /* 0x000fe20000011607 */
[----:B------:R-:W-:-:S03]  /*0290*/  IMAD.SHL.U32 R9, R7, 0x10, RZ ;  /* 0x0000001007097824 */ /* 0x000fc600078e00ff */
[-C--:B------:R-:W-:Y:S02]  /*02a0*/  LOP3.LUT R16, R16, R7.reuse, RZ, 0x3c, !PT ;  /* 0x0000000710107212 */ /* 0x080fe400078e3cff */
        /* <DEDUP_REMOVED lines=8> */
[----:B------:R-:W-:Y:S01]  /*0330*/  LOP3.LUT R6, R4, R6, R9, 0x96, !PT ;  /* 0x0000000604067212 */ /* 0x000fe200078e9609 */
[----:B------:R-:W-:Y:S02]  /*0340*/  IMAD.SHL.U32 R4, R14, 0x2, RZ ;  /* 0x000000020e047824 */ /* 0x000fe400078e00ff */
[----:B------:R-:W-:Y:S01]  /*0350*/  IMAD.SHL.U32 R19, R17, 0x2, RZ ;  /* 0x0000000211137824 */ /* 0x000fe200078e00ff */
[----:B------:R-:W-:Y:S02]  /*0360*/  LOP3.LUT R9, R6, R13, RZ, 0x3c, !PT ;  /* 0x0000000d06097212 */ /* 0x000fe400078e3cff */
[----:B------:R-:W-:Y:S02]  /*0370*/  SHF.R.U32.HI R6, RZ, 0x2, R11 ;  /* 0x00000002ff067819 */ /* 0x000fe4000001160b */
[----:B------:R-:W-:Y:S01]  /*0380*/  IADD3 R13, PT, PT, R12, 0xb0f8a, R13 ;  /* 0x000b0f8a0c0d7810 */ /* 0x000fe20007ffe00d */
[----:B------:R-:W-:-:S05]  /*0390*/  IMAD.SHL.U32 R5, R9, 0x10, RZ ;  /* 0x0000001009057824 */ /* 0x000fca00078e00ff */
[----:B------:R-:W-:Y:S02]  /*03a0*/  LOP3.LUT R4, R14, R4, R5, 0x96, !PT ;  /* 0x000000040e047212 */ /* 0x000fe400078e9605 */
[----:B------:R-:W-:Y:S02]  /*03b0*/  LOP3.LUT R14, R6, R11, RZ, 0x3c, !PT ;  /* 0x0000000b060e7212 */ /* 0x000fe400078e3cff */
[----:B------:R-:W-:Y:S02]  /*03c0*/  LOP3.LUT R6, R4, R9, RZ, 0x3c, !PT ;  /* 0x0000000904067212 */ /* 0x000fe400078e3cff */
[----:B------:R-:W-:Y:S01]  /*03d0*/  IADD3 R5, PT, PT, R12, 0x587c5, R7 ;  /* 0x000587c50c057810 */ /* 0x000fe20007ffe007 */
[----:B------:R-:W-:Y:S01]  /*03e0*/  IMAD.SHL.U32 R4, R14, 0x2, RZ ;  /* 0x000000020e047824 */ /* 0x000fe200078e00ff */
[----:B------:R-:W-:-:S04]  /*03f0*/  SHF.L.U32 R15, R6, 0x4, RZ ;  /* 0x00000004060f7819 */ /* 0x000fc800000006ff */
[----:B------:R-:W-:Y:S01]  /*0400*/  LOP3.LUT R15, R14, R4, R15, 0x96, !PT ;  /* 0x000000040e0f7212 */ /* 0x000fe200078e960f */
[----:B------:R-:W-:Y:S01]  /*0410*/  IMAD.IADD R4, R11, 0x1, R12 ;  /* 0x000000010b047824 */ /* 0x000fe200078e020c */
[----:B------:R-:W-:Y:S01]  /*0420*/  I2FP.F32.U32 R14, R5 ;  /* 0x00000005000e7245 */ /* 0x000fe20000201000 */
[----:B------:R-:W-:Y:S01]  /*0430*/  IMAD.MOV.U32 R11, RZ, RZ, 0x2f800000 ;  /* 0x2f800000ff0b7424 */ /* 0x000fe200078e00ff */
[----:B------:R-:W-:Y:S01]  /*0440*/  LOP3.LUT R7, R15, R6, RZ, 0x3c, !PT ;  /* 0x000000060f077212 */ /* 0x000fe200078e3cff */
[----:B------:R-:W-:Y:S01]  /*0450*/  IMAD.SHL.U32 R15, R16, 0x2, RZ ;  /* 0x00000002100f7824 */ /* 0x000fe200078e00ff */
[----:B------:R-:W-:Y:S01]  /*0460*/  I2FP.F32.U32 R4, R4 ;  /* 0x0000000400047245 */ /* 0x000fe20000201000 */
[----:B------:R-:W-:Y:S02]  /*0470*/  FFMA R14, R14, R11, 1.1641532182693481445e-10 ;  /* 0x2f0000000e0e7423 */ /* 0x000fe4000000000b */
[----:B------:R-:W-:Y:S02]  /*0480*/  IMAD.SHL.U32 R5, R7, 0x10, RZ ;  /* 0x0000001007057824 */ /* 0x000fe400078e00ff */
[----:B------:R-:W-:-:S03]  /*0490*/  FMUL R14, R14, R14 ;  /* 0x0000000e0e0e7220 */ /* 0x000fc60000400000 */
[----:B------:R-:W-:Y:S01]  /*04a0*/  LOP3.LUT R16, R16, R15, R5, 0x96, !PT ;  /* 0x0000000f10107212 */ /* 0x000fe200078e9605 */
[----:B------:R-:W-:Y:S01]  /*04b0*/  FFMA R5, R4, R11, 1.1641532182693481445e-10 ;  /* 0x2f00000004057423 */ /* 0x000fe2000000000b */
[----:B------:R-:W-:Y:S02]  /*04c0*/  IADD3 R15, PT, PT, R12, 0x10974f, R9 ;  /* 0x0010974f0c0f7810 */ /* 0x000fe40007ffe009 */
[----:B------:R-:W-:Y:S01]  /*04d0*/  LOP3.LUT R4, R16, R7, RZ, 0x3c, !PT ;  /* 0x0000000710047212 */ /* 0x000fe200078e3cff */
[----:B------:R-:W-:Y:S01]  /*04e0*/  FFMA R14, R5, R5, R14 ;  /* 0x00000005050e7223 */ /* 0x000fe2000000000e */
[----:B------:R-:W-:Y:S02]  /*04f0*/  I2FP.F32.U32 R18, R15 ;  /* 0x0000000f00127245 */ /* 0x000fe40000201000 */
[----:B------:R-:W-:Y:S01]  /*0500*/  I2FP.F32.U32 R16, R13 ;  /* 0x0000000d00107245 */ /* 0x000fe20000201000 */
[----:B------:R-:W-:Y:S01]  /*0510*/  IMAD.SHL.U32 R20, R4, 0x10, RZ ;  /* 0x0000001004147824 */ /* 0x000fe200078e00ff */
[----:B------:R-:W-:Y:S01]  /*0520*/  IADD3 R13, PT, PT, R12, 0x1ba6d9, R7 ;  /* 0x001ba6d90c0d7810 */ /* 0x000fe20007ffe007 */
[-C--:B------:R-:W-:Y:S01]  /*0530*/  FFMA R18, R18, R11.reuse, 1.1641532182693481445e-10 ;  /* 0x2f00000012127423 */ /* 0x080fe2000000000b */
[----:B------:R-:W-:Y:S01]  /*0540*/  IADD3 R5, PT, PT, R12, 0x161f14, R6 ;  /* 0x00161f140c057810 */ /* 0x000fe20007ffe006 */
[----:B------:R-:W-:Y:S01]  /*0550*/  FFMA R16, R16, R11, 1.1641532182693481445e-10 ;  /* 0x2f00000010107423 */ /* 0x000fe2000000000b */
[----:B------:R-:W-:-:S02]  /*0560*/  LOP3.LUT R19, R17, R19, R20, 0x96, !PT ;  /* 0x0000001311137212 */ /* 0x000fc400078e9614 */
[----:B------:R-:W-:Y:S01]  /*0570*/  I2FP.F32.U32 R20, R13 ;  /* 0x0000000d00147245 */ /* 0x000fe20000201000 */
[----:B------:R-:W-:Y:S01]  /*0580*/  FMUL R13, R18, R18 ;  /* 0x00000012120d7220 */ /* 0x000fe20000400000 */
[----:B------:R-:W-:Y:S02]  /*0590*/  I2FP.F32.U32 R18, R5 ;  /* 0x0000000500127245 */ /* 0x000fe40000201000 */
[----:B------:R-:W-:Y:S01]  /*05a0*/  LOP3.LUT R5, R19, R4, RZ, 0x3c, !PT ;  /* 0x0000000413057212 */ /* 0x000fe200078e3cff */
[----:B------:R-:W-:Y:S01]  /*05b0*/  FFMA R13, R16, R16, R13 ;  /* 0x00000010100d7223 */ /* 0x000fe2000000000d */
[----:B------:R-:W-:Y:S01]  /*05c0*/  FSETP.GTU.AND P1, PT, R14, 1, PT ;  /* 0x3f8000000e00780b */ /* 0x000fe20003f2c000 */
[-C--:B------:R-:W-:Y:S01]  /*05d0*/  FFMA R20, R20, R11.reuse, 1.1641532182693481445e-10 ;  /* 0x2f00000014147423 */ /* 0x080fe2000000000b */
[----:B------:R-:W-:Y:S01]  /*05e0*/  IADD3 R16, PT, PT, R12, 0x26b663, R5 ;  /* 0x0026b6630c107810 */ /* 0x000fe20007ffe005 */
[-C--:B------:R-:W-:Y:S01]  /*05f0*/  FFMA R18, R18, R11.reuse, 1.1641532182693481445e-10 ;  /* 0x2f00000012127423 */ /* 0x080fe2000000000b */
[----:B------:R-:W-:Y:S01]  /*0600*/  IADD3 R14, PT, PT, R12, 0x212e9e, R4 ;  /* 0x00212e9e0c0e7810 */ /* 0x000fe20007ffe004 */
[----:B------:R-:W-:Y:S01]  /*0610*/  FMUL R15, R20, R20 ;  /* 0x00000014140f7220 */ /* 0x000fe20000400000 */
[----:B------:R-:W-:Y:S01]  /*0620*/  I2FP.F32.U32 R16, R16 ;  /* 0x0000001000107245 */ /* 0x000fe20000201000 */
[----:B------:R-:W-:Y:S01]  /*0630*/  VIADD R12, R12, 0x2c3e28 ;  /* 0x002c3e280c0c7836 */ /* 0x000fe20000000000 */
[----:B------:R-:W-:Y:S01]  /*0640*/  I2FP.F32.U32 R14, R14 ;  /* 0x0000000e000e7245 */ /* 0x000fe20000201000 */
[----:B------:R-:W-:Y:S01]  /*0650*/  FFMA R15, R18, R18, R15 ;  /* 0x00000012120f7223 */ /* 0x000fe2000000000f */
[----:B------:R-:W-:Y:S01]  /*0660*/  FSETP.GTU.AND P0, PT, R13, 1, PT ;  /* 0x3f8000000d00780b */ /* 0x000fe20003f0c000 */
[----:B------:R-:W-:Y:S01]  /*0670*/  FFMA R16, R16, R11, 1.1641532182693481445e-10 ;  /* 0x2f00000010107423 */ /* 0x000fe2000000000b */
[----:B------:R-:W-:-:S02]  /*0680*/  VIADD R13, R10, 0x1 ;  /* 0x000000010a0d7836 */ /* 0x000fc40000000000 */
[----:B------:R-:W-:Y:S01]  /*0690*/  FFMA R14, R14, R11, 1.1641532182693481445e-10 ;  /* 0x2f0000000e0e7423 */ /* 0x000fe2000000000b */
[----:B------:R-:W-:Y:S02]  /*06a0*/  @P1 IMAD.MOV R13, RZ, RZ, R10 ;  /* 0x000000ffff0d1224 */ /* 0x000fe400078e020a */
[----:B------:R-:W-:Y:S01]  /*06b0*/  FMUL R11, R16, R16 ;  /* 0x00000010100b7220 */ /* 0x000fe20000400000 */
[----:B------:R-:W-:-:S03]  /*06c0*/  FSETP.GTU.AND P1, PT, R15, 1, PT ;  /* 0x3f8000000f00780b */ /* 0x000fc60003f2c000 */
[----:B------:R-:W-:Y:S01]  /*06d0*/  FFMA R11, R14, R14, R11 ;  /* 0x0000000e0e0b7223 */ /* 0x000fe2000000000b */
[----:B------:R-:W-:Y:S01]  /*06e0*/  IADD3 R10, PT, PT, R13, 0x1, RZ ;  /* 0x000000010d0a7810 */ /* 0x000fe20007ffe0ff */
[----:B------:R-:W-:-:S03]  /*06f0*/  @P0 IMAD.MOV R10, RZ, RZ, R13 ;  /* 0x000000ffff0a0224 */ /* 0x000fc600078e020d */
[----:B------:R-:W-:Y:S01]  /*0700*/  FSETP.GTU.AND P0, PT, R11, 1, PT ;  /* 0x3f8000000b00780b */ /* 0x000fe20003f0c000 */
[----:B------:R-:W-:-:S04]  /*0710*/  VIADD R11, R10, 0x1 ;  /* 0x000000010a0b7836 */ /* 0x000fc80000000000 */
[----:B------:R-:W-:-:S04]  /*0720*/  @P1 IMAD.MOV R11, RZ, RZ, R10 ;  /* 0x000000ffff0b1224 */ /* 0x000fc800078e020a */
[----:B------:R-:W-:-:S04]  /*0730*/  VIADD R10, R11, 0x1 ;  /* 0x000000010b0a7836 */ /* 0x000fc80000000000 */
[----:B------:R-:W-:Y:S01]  /*0740*/  @P0 IMAD.MOV R10, RZ, RZ, R11 ;  /* 0x000000ffff0a0224 */ /* 0x000fe200078e020b */
[----:B------:R-:W-:Y:S06]  /*0750*/  BRA.U UP0, `(.L_x_0) ;  /* 0xfffffff9007c7547 */ /* 0x000fec000b83ffff */
[----:B------:R-:W1:Y:S01]  /*0760*/  LDC.64 R12, c[0x0][0x380] ;  /* 0x0000e000ff0c7b82 */ /* 0x000e620000000a00 */
[----:B------:R-:W-:Y:S01]  /*0770*/  I2FP.F32.U32 R10, R10 ;  /* 0x0000000a000a7245 */ /* 0x000fe20000201000 */
[----:B------:R-:W-:Y:S01]  /*0780*/  VIADD R8, R8, 0x6350418 ;  /* 0x0635041808087836 */ /* 0x000fe20000000000 */
[----:B------:R-:W-:Y:S03]  /*0790*/  STG.E.64 desc[UR6][R2.64+0x8], R6 ;  /* 0x0000080602007986 */ /* 0x000fe6000c101b06 */
[----:B------:R-:W-:Y:S01]  /*07a0*/  FMUL R14, R10, 4 ;  /* 0x408000000a0e7820 */ /* 0x000fe20000400000 */
[----:B------:R-:W-:Y:S04]  /*07b0*/  STG.E.64 desc[UR6][R2.64+0x10], R4 ;  /* 0x0000100402007986 */ /* 0x000fe8000c101b06 */
[----:B------:R-:W-:Y:S01]  /*07c0*/  STG.E.64 desc[UR6][R2.64], R8 ;  /* 0x0000000802007986 */ /* 0x000fe2000c101b06 */
[----:B-1----:R-:W-:-:S04]  /*07d0*/  IMAD.WIDE.U32 R10, R0, 0x4, R12 ;  /* 0x00000004000a7825 */ /* 0x002fc800078e000c */
[----:B------:R-:W-:-:S05]  /*07e0*/  FMUL R13, R14, 0.0009765625 ;  /* 0x3a8000000e0d7820 */ /* 0x000fca0000400000 */
[----:B------:R-:W-:Y:S01]  /*07f0*/  STG.E desc[UR6][R10.64], R13 ;  /* 0x0000000d0a007986 */ /* 0x000fe2000c101906 */
[----:B------:R-:W-:Y:S05]  /*0800*/  EXIT ;  /* 0x000000000000794d */ /* 0x000fea0003800000 */
.L_x_1:
[----:B------:R-:W-:-:S00]  /*0810*/  BRA `(.L_x_1) ;  /* 0xfffffffc00fc7947 */ /* 0x000fc0000383ffff */
[----:B------:R-:W-:-:S00]  /*0820*/  NOP ;  /* 0x0000000000007918 */ /* 0x000fc00000000000 */
        /* <DEDUP_REMOVED lines=13> */
.L_x_2:


//--------------------- .nv.global.init           --------------------------
	.section	.nv.global.init,"aw",@progbits
	.align	4
.nv.global.init:
	.type		mrg32k3aM1SubSeq,@object
	.size		mrg32k3aM1SubSeq,(mrg32k3aM2SubSeq - mrg32k3aM1SubSeq)
mrg32k3aM1SubSeq:
        /*0000*/ 	.byte	0x0b, 0xcc, 0xee, 0x04, 0x73, 0x29, 0x8b, 0x6f, 0xf6, 0x53, 0x03, 0xf6, 0x23, 0xf6, 0xea, 0xda
        /* <DEDUP_REMOVED lines=125> */
	.type		mrg32k3aM2SubSeq,@object
	.size		mrg32k3aM2SubSeq,(mrg32k3aM1 - mrg32k3aM2SubSeq)
mrg32k3aM2SubSeq:
        /* <DEDUP_REMOVED lines=126> */
	.type		mrg32k3aM1,@object
	.size		mrg32k3aM1,(mrg32k3aM1Seq - mrg32k3aM1)
mrg32k3aM1:
        /* <DEDUP_REMOVED lines=144> */
	.type		mrg32k3aM1Seq,@object
	.size		mrg32k3aM1Seq,(mrg32k3aM2 - mrg32k3aM1Seq)
mrg32k3aM1Seq:
        /* <DEDUP_REMOVED lines=144> */
	.type		mrg32k3aM2,@object
	.size		mrg32k3aM2,(mrg32k3aM2Seq - mrg32k3aM2)
mrg32k3aM2:
        /* <DEDUP_REMOVED lines=144> */
	.type		mrg32k3aM2Seq,@object
	.size		mrg32k3aM2Seq,(precalc_xorwow_matrix - mrg32k3aM2Seq)
mrg32k3aM2Seq:
        /* <DEDUP_REMOVED lines=144> */
	.type		precalc_xorwow_matrix,@object
	.size		precalc_xorwow_matrix,(precalc_xorwow_offset_matrix - precalc_xorwow_matrix)
precalc_xorwow_matrix:
        /* <DEDUP_REMOVED lines=6400> */
	.type		precalc_xorwow_offset_matrix,@object
	.size		precalc_xorwow_offset_matrix,(.L_1 - precalc_xorwow_offset_matrix)
precalc_xorwow_offset_matrix:
        /* <DEDUP_REMOVED lines=6400> */
.L_1:


//--------------------- .nv.shared.reserved.0     --------------------------
	.section	.nv.shared.reserved.0,"aw",@nobits
	.weak		__nv_reservedSMEM_offset_0_alias
	.size		__nv_reservedSMEM_offset_0_alias, 0, 64
	.other		__nv_reservedSMEM_offset_0_alias,@"STO_CUDA_RESERVED_SHARED STV_DEFAULT"
__nv_reservedSMEM_offset_0_alias:
	.zero		0
	.zero		64


//--------------------- .nv.constant0._Z5pi_mcPfP17curandStateXORWOW --------------------------
	.section	.nv.constant0._Z5pi_mcPfP17curandStateXORWOW,"a",@progbits
	.sectionflags	@""
	.align	4
.nv.constant0._Z5pi_mcPfP17curandStateXORWOW:
	.zero		912


//--------------------- SYMBOLS --------------------------

	.type		.nv.reservedSmem.offset0,@object
	.size		.nv.reservedSmem.offset0,0x4
